	.headerflags	@"EF_CUDA_TEXMODE_UNIFIED EF_CUDA_64BIT_ADDRESS EF_CUDA_ACCELERATORS EF_CUDA_SM90 EF_CUDA_VIRTUAL_SM(EF_CUDA_SM90)"
	.elftype	@"ET_EXEC"


//--------------------- .nv.info                  --------------------------
	.section	.nv.info,"",@"SHT_CUDA_INFO"
	.align	4


	//----- nvinfo : EIATTR_REGCOUNT
	.align		4
        /*0000*/ 	.byte	0x04, 0x2f
        /*0002*/ 	.short	(.L_1 - .L_0)
	.align		4
.L_0:
        /*0004*/ 	.word	index@(triton_poi_fused_3)
        /*0008*/ 	.word	0x0000001f


	//----- nvinfo : EIATTR_MIN_STACK_SIZE
	.align		4
.L_1:
        /*000c*/ 	.byte	0x04, 0x12
        /*000e*/ 	.short	(.L_3 - .L_2)
	.align		4
.L_2:
        /*0010*/ 	.word	index@(triton_poi_fused_3)
        /*0014*/ 	.word	0x00000000


	//----- nvinfo : EIATTR_FRAME_SIZE
	.align		4
.L_3:
        /*0018*/ 	.byte	0x04, 0x11
        /*001a*/ 	.short	(.L_5 - .L_4)
	.align		4
.L_4:
        /*001c*/ 	.word	index@(triton_poi_fused_3)
        /*0020*/ 	.word	0x00000000


	//----- nvinfo : EIATTR_MIN_STACK_SIZE
	.align		4
.L_5:
        /*0024*/ 	.byte	0x04, 0x12
        /*0026*/ 	.short	(.L_7 - .L_6)
	.align		4
.L_6:
        /*0028*/ 	.word	index@(triton_poi_fused_3)
        /*002c*/ 	.word	0x00000000
.L_7:


//--------------------- .nv.info.triton_poi_fused_3 --------------------------
	.section	.nv.info.triton_poi_fused_3,"",@"SHT_CUDA_INFO"
	.sectionflags	@""
	.align	4


	//----- nvinfo : EIATTR_CUDA_API_VERSION
	.align		4
        /*0000*/ 	.byte	0x04, 0x37
        /*0002*/ 	.short	(.L_9 - .L_8)
.L_8:
        /*0004*/ 	.word	0x0000007c


	//----- nvinfo : EIATTR_KPARAM_INFO
	.align		4
.L_9:
        /*0008*/ 	.byte	0x04, 0x17
        /*000a*/ 	.short	(.L_11 - .L_10)
.L_10:
        /*000c*/ 	.word	0x00000000
        /*0010*/ 	.short	0x0003
        /*0012*/ 	.short	0x0014
        /*0014*/ 	.byte	0x00, 0xf0, 0x11, 0x00


	//----- nvinfo : EIATTR_KPARAM_INFO
	.align		4
.L_11:
        /*0018*/ 	.byte	0x04, 0x17
        /*001a*/ 	.short	(.L_13 - .L_12)
.L_12:
        /*001c*/ 	.word	0x00000000
        /*0020*/ 	.short	0x0002
        /*0022*/ 	.short	0x0010
        /*0024*/ 	.byte	0x00, 0xf0, 0x11, 0x00


	//----- nvinfo : EIATTR_KPARAM_INFO
	.align		4
.L_13:
        /*0028*/ 	.byte	0x04, 0x17
        /*002a*/ 	.short	(.L_15 - .L_14)
.L_14:
        /*002c*/ 	.word	0x00000000
        /*0030*/ 	.short	0x0001
        /*0032*/ 	.short	0x0008
        /*0034*/ 	.byte	0x00, 0xf4, 0x21, 0x00


	//----- nvinfo : EIATTR_KPARAM_INFO
	.align		4
.L_15:
        /*0038*/ 	.byte	0x04, 0x17
        /*003a*/ 	.short	(.L_17 - .L_16)
.L_16:
        /*003c*/ 	.word	0x00000000
        /*0040*/ 	.short	0x0000
        /*0042*/ 	.short	0x0000
        /*0044*/ 	.byte	0x00, 0xf4, 0x21, 0x00


	//----- nvinfo : EIATTR_SPARSE_MMA_MASK
	.align		4
.L_17:
        /*0048*/ 	.byte	0x03, 0x50
        /*004a*/ 	.short	0x0000


	//----- nvinfo : EIATTR_MAXREG_COUNT
	.align		4
        /*004c*/ 	.byte	0x03, 0x1b
        /*004e*/ 	.short	0x00ff


	//----- nvinfo : EIATTR_EXIT_INSTR_OFFSETS
	.align		4
        /*0050*/ 	.byte	0x04, 0x1c
        /*0052*/ 	.short	(.L_19 - .L_18)


	//   ....[0]....
.L_18:
        /*0054*/ 	.word	0x000005c0


	//   ....[1]....
        /*0058*/ 	.word	0x00000610


	//----- nvinfo : EIATTR_REQNTID
	.align		4
.L_19:
        /*005c*/ 	.byte	0x04, 0x10
        /*005e*/ 	.short	(.L_21 - .L_20)
.L_20:
        /*0060*/ 	.word	0x00000080
        /*0064*/ 	.word	0x00000001
        /*0068*/ 	.word	0x00000001


	//----- nvinfo : EIATTR_CBANK_PARAM_SIZE
	.align		4
.L_21:
        /*006c*/ 	.byte	0x03, 0x19
        /*006e*/ 	.short	0x0018


	//----- nvinfo : EIATTR_PARAM_CBANK
	.align		4
        /*0070*/ 	.byte	0x04, 0x0a
        /*0072*/ 	.short	(.L_23 - .L_22)
	.align		4
.L_22:
        /*0074*/ 	.word	index@(.nv.constant0.triton_poi_fused_3)
        /*0078*/ 	.short	0x0210
        /*007a*/ 	.short	0x0018


	//----- nvinfo : EIATTR_SW_WAR
	.align		4
.L_23:
        /*007c*/ 	.byte	0x04, 0x36
        /*007e*/ 	.short	(.L_25 - .L_24)
.L_24:
        /*0080*/ 	.word	0x00000008
.L_25:


//--------------------- .nv.callgraph             --------------------------
	.section	.nv.callgraph,"",@"SHT_CUDA_CALLGRAPH"
	.align	4
	.sectionentsize	8
	.align		4
        /*0000*/ 	.word	0x00000000
	.align		4
        /*0004*/ 	.word	0xffffffff
	.align		4
        /*0008*/ 	.word	0x00000000
	.align		4
        /*000c*/ 	.word	0xfffffffe
	.align		4
        /*0010*/ 	.word	0x00000000
	.align		4
        /*0014*/ 	.word	0xfffffffd
	.align		4
        /*0018*/ 	.word	0x00000000
	.align		4
        /*001c*/ 	.word	0xfffffffc


//--------------------- .text.triton_poi_fused_3  --------------------------
	.section	.text.triton_poi_fused_3,"ax",@progbits
	.sectionflags	@"SHF_BARRIERS=1"
	.align	128
        .global         triton_poi_fused_3
        .type           triton_poi_fused_3,@function
        .size           triton_poi_fused_3,(.L_x_1 - triton_poi_fused_3)
        .other          triton_poi_fused_3,@"STO_CUDA_ENTRY STV_DEFAULT"
triton_poi_fused_3:
.text.triton_poi_fused_3:
[----:B------:R-:W0:Y:S01]  /*0000*/  LDC R1, c[0x0][0x28] ;  /* 0x00000a00ff017b82 */ /* 0x000e220000000800 */
[----:B------:R-:W1:Y:S07]  /*0010*/  S2R R21, SR_TID.X ;  /* 0x0000000000157919 */ /* 0x000e6e0000002100 */
[----:B------:R-:W2:Y:S01]  /*0020*/  LDC.64 R8, c[0x0][0x210] ;  /* 0x00008400ff087b82 */ /* 0x000ea20000000a00 */
[----:B------:R-:W-:Y:S01]  /*0030*/  IMAD.MOV.U32 R20, RZ, RZ, RZ ;  /* 0x000000ffff147224 */ /* 0x000fe200078e00ff */
[----:B------:R-:W-:Y:S01]  /*0040*/  ULDC.64 UR6, c[0x0][0x208] ;  /* 0x0000820000067ab9 */ /* 0x000fe20000000a00 */
[----:B------:R-:W3:Y:S01]  /*0050*/  S2R R0, SR_CTAID.X ;  /* 0x0000000000007919 */ /* 0x000ee20000002500 */
[----:B------:R-:W4:Y:S01]  /*0060*/  S2R R18, SR_CTAID.Y ;  /* 0x0000000000127919 */ /* 0x000f220000002600 */
[----:B------:R-:W-:Y:S01]  /*0070*/  IMAD.MOV.U32 R28, RZ, RZ, RZ ;  /* 0x000000ffff1c7224 */ /* 0x000fe200078e00ff */
[----:B-1----:R-:W-:Y:S01]  /*0080*/  SHF.R.U32.HI R19, RZ, 0x4, R21 ;  /* 0x00000004ff137819 */ /* 0x002fe20000011615 */
[----:B---3--:R-:W-:-:S03]  /*0090*/  IMAD.SHL.U32 R0, R0, 0x10, RZ ;  /* 0x0000001000007824 */ /* 0x008fc600078e00ff */
[----:B------:R-:W-:Y:S01]  /*00a0*/  SGXT.U32 R19, R19, 0x3 ;  /* 0x000000031313781a */ /* 0x000fe20000000000 */
[----:B----4-:R-:W-:Y:S01]  /*00b0*/  IMAD.SHL.U32 R18, R18, 0x40, RZ ;  /* 0x0000004012127824 */ /* 0x010fe200078e00ff */
[----:B------:R-:W-:-:S04]  /*00c0*/  LOP3.LUT R12, R0, 0xf, R21, 0xf8, !PT ;  /* 0x0000000f000c7812 */ /* 0x000fc800078ef815 */
[----:B------:R-:W-:Y:S02]  /*00d0*/  LOP3.LUT R3, R18, 0x8, R19, 0xfe, !PT ;  /* 0x0000000812037812 */ /* 0x000fe400078efe13 */
[----:B------:R-:W-:Y:S02]  /*00e0*/  LOP3.LUT R5, R18, 0x18, R19, 0xfe, !PT ;  /* 0x0000001812057812 */ /* 0x000fe400078efe13 */
[----:B------:R-:W-:Y:S01]  /*00f0*/  LOP3.LUT R2, R18, R19, RZ, 0xfc, !PT ;  /* 0x0000001312027212 */ /* 0x000fe200078efcff */
[--C-:B------:R-:W-:Y:S01]  /*0100*/  IMAD R3, R3, 0x9, R12.reuse ;  /* 0x0000000903037824 */ /* 0x100fe200078e020c */
[----:B------:R-:W-:Y:S01]  /*0110*/  LOP3.LUT R4, R18, 0x10, R19, 0xfe, !PT ;  /* 0x0000001012047812 */ /* 0x000fe200078efe13 */
        /* <DEDUP_REMOVED lines=9> */
[----:B------:R-:W-:Y:S01]  /*01b0*/  ISETP.GE.AND P0, PT, R12, 0x9, PT ;  /* 0x000000090c00780c */ /* 0x000fe20003f06270 */
[----:B------:R-:W-:-:S02]  /*01c0*/  IMAD R25, R10, 0x9, R12 ;  /* 0x000000090a197824 */ /* 0x000fc400078e020c */
[----:B------:R-:W-:Y:S02]  /*01d0*/  IMAD R27, R11, 0x9, R12 ;  /* 0x000000090b1b7824 */ /* 0x000fe400078e020c */
[----:B--2---:R-:W-:-:S04]  /*01e0*/  IMAD.WIDE R14, R3, 0x4, R8 ;  /* 0x00000004030e7825 */ /* 0x004fc800078e0208 */
[----:B------:R-:W-:-:S04]  /*01f0*/  IMAD.WIDE R10, R5, 0x4, R8 ;  /* 0x00000004050a7825 */ /* 0x000fc800078e0208 */
[----:B------:R-:W-:-:S04]  /*0200*/  IMAD.WIDE R16, R17, 0x4, R8 ;  /* 0x0000000411107825 */ /* 0x000fc800078e0208 */
[--C-:B------:R-:W-:Y:S01]  /*0210*/  IMAD.WIDE R12, R13, 0x4, R8.reuse ;  /* 0x000000040d0c7825 */ /* 0x100fe200078e0208 */
[----:B------:R-:W2:Y:S03]  /*0220*/  @!P0 LDG.E.EL R20, desc[UR6][R16.64] ;  /* 0x0000000610148981 */ /* 0x000ea6000c2e1900 */
[----:B------:R-:W-:Y:S01]  /*0230*/  IMAD.WIDE R4, R23, 0x4, R8 ;  /* 0x0000000417047825 */ /* 0x000fe200078e0208 */
[----:B------:R-:W-:-:S03]  /*0240*/  CS2R R22, SRZ ;  /* 0x0000000000167805 */ /* 0x000fc6000001ff00 */
[----:B------:R-:W-:-:S03]  /*0250*/  IMAD.WIDE R6, R7, 0x4, R8 ;  /* 0x0000000407067825 */ /* 0x000fc600078e0208 */
[----:B------:R1:W3:Y:S01]  /*0260*/  @!P0 LDG.E.EL R22, desc[UR6][R12.64] ;  /* 0x000000060c168981 */ /* 0x0002e2000c2e1900 */
[--C-:B------:R-:W-:Y:S01]  /*0270*/  IMAD.WIDE R2, R25, 0x4, R8.reuse ;  /* 0x0000000419027825 */ /* 0x100fe200078e0208 */
[----:B------:R-:W-:Y:S02]  /*0280*/  CS2R R24, SRZ ;  /* 0x0000000000187805 */ /* 0x000fe4000001ff00 */
[----:B------:R4:W5:Y:S01]  /*0290*/  @!P0 LDG.E.EL R23, desc[UR6][R10.64] ;  /* 0x000000060a178981 */ /* 0x000962000c2e1900 */
[----:B------:R-:W-:Y:S01]  /*02a0*/  IMAD.WIDE R8, R27, 0x4, R8 ;  /* 0x000000041b087825 */ /* 0x000fe200078e0208 */
[----:B------:R-:W-:Y:S02]  /*02b0*/  CS2R R26, SRZ ;  /* 0x00000000001a7805 */ /* 0x000fe4000001ff00 */
[----:B------:R-:W5:Y:S04]  /*02c0*/  @!P0 LDG.E.EL R24, desc[UR6][R14.64] ;  /* 0x000000060e188981 */ /* 0x000f68000c2e1900 */
[----:B------:R1:W5:Y:S04]  /*02d0*/  @!P0 LDG.E.EL R25, desc[UR6][R4.64] ;  /* 0x0000000604198981 */ /* 0x000368000c2e1900 */
[----:B------:R-:W5:Y:S04]  /*02e0*/  @!P0 LDG.E.EL R26, desc[UR6][R6.64] ;  /* 0x00000006061a8981 */ /* 0x000f68000c2e1900 */
[----:B------:R4:W5:Y:S04]  /*02f0*/  @!P0 LDG.E.EL R28, desc[UR6][R2.64] ;  /* 0x00000006021c8981 */ /* 0x000968000c2e1900 */
[----:B------:R4:W5:Y:S01]  /*0300*/  @!P0 LDG.E.EL R27, desc[UR6][R8.64] ;  /* 0x00000006081b8981 */ /* 0x000962000c2e1900 */
[----:B------:R-:W4:Y:S01]  /*0310*/  S2UR UR5, SR_CgaCtaId ;  /* 0x00000000000579c3 */ /* 0x000f220000008800 */
[----:B-1----:R-:W-:Y:S01]  /*0320*/  IMAD.SHL.U32 R12, R21, 0x40, RZ ;  /* 0x00000040150c7824 */ /* 0x002fe200078e00ff */
[----:B------:R-:W-:-:S04]  /*0330*/  UMOV UR4, 0x400 ;  /* 0x0000040000047882 */ /* 0x000fc80000000000 */
[----:B------:R-:W-:-:S04]  /*0340*/  LOP3.LUT R12, R12, 0x3c0, RZ, 0xc0, !PT ;  /* 0x000003c00c0c7812 */ /* 0x000fc800078ec0ff */
[----:B----4-:R-:W-:-:S04]  /*0350*/  LOP3.LUT R11, R12, R19, RZ, 0xfc, !PT ;  /* 0x000000130c0b7212 */ /* 0x010fc800078efcff */
[----:B------:R-:W-:Y:S01]  /*0360*/  LEA.HI R11, R12, R11, RZ, 0x1c ;  /* 0x0000000b0c0b7211 */ /* 0x000fe200078fe0ff */
[----:B0-----:R-:W-:-:S06]  /*0370*/  UPRMT UR4, UR5, 0x654, UR4 ;  /* 0x0000065405047896 */ /* 0x001fcc0008000004 */
[----:B------:R-:W-:Y:S02]  /*0380*/  LEA R13, R11, UR4, 0x2 ;  /* 0x000000040b0d7c11 */ /* 0x000fe4000f8e10ff */
[----:B------:R-:W-:Y:S01]  /*0390*/  SHF.R.U32.HI R4, RZ, 0x2, R21 ;  /* 0x00000002ff047819 */ /* 0x000fe20000011615 */
[----:B------:R-:W-:-:S03]  /*03a0*/  IMAD.SHL.U32 R21, R21, 0x4, RZ ;  /* 0x0000000415157824 */ /* 0x000fc600078e00ff */
[----:B------:R-:W-:Y:S02]  /*03b0*/  LOP3.LUT R3, R4, 0x1c, RZ, 0xc0, !PT ;  /* 0x0000001c04037812 */ /* 0x000fe400078ec0ff */
[----:B------:R-:W-:-:S05]  /*03c0*/  LOP3.LUT R8, R21, 0x1fc, RZ, 0xc0, !PT ;  /* 0x000001fc15087812 */ /* 0x000fca00078ec0ff */
[----:B------:R-:W-:-:S05]  /*03d0*/  IMAD.IADD R3, R8, 0x1, R3 ;  /* 0x0000000108037824 */ /* 0x000fca00078e0203 */
[----:B------:R-:W-:Y:S02]  /*03e0*/  LEA R4, R3, UR4, 0x2 ;  /* 0x0000000403047c11 */ /* 0x000fe4000f8e10ff */
[----:B------:R-:W-:Y:S01]  /*03f0*/  LOP3.LUT R18, R18, 0x3c, R21, 0xf8, !PT ;  /* 0x0000003c12127812 */ /* 0x000fe200078ef815 */
[----:B------:R-:W0:Y:S04]  /*0400*/  LDC.64 R2, c[0x0][0x218] ;  /* 0x00008600ff027b82 */ /* 0x000e280000000a00 */
[----:B------:R-:W-:-:S05]  /*0410*/  IMAD.HI R9, R18, 0x2aaaaaab, RZ ;  /* 0x2aaaaaab12097827 */ /* 0x000fca00078e02ff */
[----:B------:R-:W-:-:S04]  /*0420*/  SHF.R.U32.HI R10, RZ, 0x1f, R9 ;  /* 0x0000001fff0a7819 */ /* 0x000fc80000011609 */
[----:B------:R-:W-:Y:S02]  /*0430*/  LEA.HI.SX32 R11, R9, R10, 0x1c ;  /* 0x0000000a090b7211 */ /* 0x000fe400078fe2ff */
[----:B------:R-:W-:Y:S02]  /*0440*/  LOP3.LUT R10, R8, 0x200, RZ, 0xfc, !PT ;  /* 0x00000200080a7812 */ /* 0x000fe400078efcff */
[----:B------:R-:W-:Y:S01]  /*0450*/  LOP3.LUT R9, R0, R19, RZ, 0xfc, !PT ;  /* 0x0000001300097212 */ /* 0x000fe200078efcff */
[C---:B------:R-:W-:Y:S01]  /*0460*/  IMAD R18, R11.reuse, -0x60, R18 ;  /* 0xffffffa00b127824 */ /* 0x040fe200078e0212 */
[----:B------:R-:W-:Y:S02]  /*0470*/  LOP3.LUT R0, R0, 0x8, R19, 0xfe, !PT ;  /* 0x0000000800007812 */ /* 0x000fe400078efe13 */
[----:B------:R-:W-:Y:S01]  /*0480*/  SHF.R.U32.HI R10, RZ, 0x4, R10 ;  /* 0x00000004ff0a7819 */ /* 0x000fe2000001160a */
[----:B------:R-:W-:Y:S01]  /*0490*/  IMAD R18, R11, 0x360, R18 ;  /* 0x000003600b127824 */ /* 0x000fe200078e0212 */
[----:B------:R-:W-:-:S02]  /*04a0*/  ISETP.GE.AND P1, PT, R9, 0x9, PT ;  /* 0x000000090900780c */ /* 0x000fc40003f26270 */
[----:B------:R-:W-:Y:S02]  /*04b0*/  ISETP.GE.AND P0, PT, R0, 0x9, PT ;  /* 0x000000090000780c */ /* 0x000fe40003f06270 */
[----:B------:R-:W-:Y:S01]  /*04c0*/  LOP3.LUT R11, R10, 0x3c, RZ, 0xc0, !PT ;  /* 0x0000003c0a0b7812 */ /* 0x000fe200078ec0ff */
[----:B------:R-:W-:-:S04]  /*04d0*/  IMAD R9, R9, 0x60, R18 ;  /* 0x0000006009097824 */ /* 0x000fc800078e0212 */
[----:B------:R-:W-:Y:S02]  /*04e0*/  IMAD.IADD R11, R8, 0x1, R11 ;  /* 0x00000001080b7824 */ /* 0x000fe400078e020b */
[----:B0-----:R-:W-:-:S03]  /*04f0*/  IMAD.WIDE R8, R9, 0x4, R2 ;  /* 0x0000000409087825 */ /* 0x001fc600078e0202 */
[----:B------:R-:W-:Y:S01]  /*0500*/  LEA R11, R11, UR4, 0x2 ;  /* 0x000000040b0b7c11 */ /* 0x000fe2000f8e10ff */
[----:B--2---:R-:W-:Y:S04]  /*0510*/  STS [R13], R20 ;  /* 0x000000140d007388 */ /* 0x004fe80000000800 */
[----:B---3--:R-:W-:Y:S04]  /*0520*/  STS [R13+0x40], R22 ;  /* 0x000040160d007388 */ /* 0x008fe80000000800 */
[----:B-----5:R-:W-:Y:S04]  /*0530*/  STS [R13+0x60], R23 ;  /* 0x000060170d007388 */ /* 0x020fe80000000800 */
[----:B------:R-:W-:Y:S04]  /*0540*/  STS [R13+0x20], R24 ;  /* 0x000020180d007388 */ /* 0x000fe80000000800 */
[----:B------:R-:W-:Y:S04]  /*0550*/  STS [R13+0x80], R25 ;  /* 0x000080190d007388 */ /* 0x000fe80000000800 */
[----:B------:R-:W-:Y:S04]  /*0560*/  STS [R13+0xa0], R26 ;  /* 0x0000a01a0d007388 */ /* 0x000fe80000000800 */
[----:B------:R-:W-:Y:S04]  /*0570*/  STS [R13+0xc0], R28 ;  /* 0x0000c01c0d007388 */ /* 0x000fe80000000800 */
[----:B------:R-:W-:Y:S01]  /*0580*/  STS [R13+0xe0], R27 ;  /* 0x0000e01b0d007388 */ /* 0x000fe20000000800 */
[----:B------:R-:W-:Y:S06]  /*0590*/  BAR.SYNC.DEFER_BLOCKING 0x0 ;  /* 0x0000000000007b1d */ /* 0x000fec0000010000 */
[----:B------:R-:W0:Y:S04]  /*05a0*/  LDS.128 R4, [R4] ;  /* 0x0000000004047984 */ /* 0x000e280000000c00 */
[----:B0-----:R0:W-:Y:S02]  /*05b0*/  @!P1 STG.E.128 desc[UR6][R8.64], R4 ;  /* 0x0000000408009986 */ /* 0x0011e4000c101d06 */
[----:B0-----:R-:W-:Y:S05]  /*05c0*/  @P0 EXIT ;  /* 0x000000000000094d */ /* 0x001fea0003800000 */
[----:B0-----:R-:W0:Y:S01]  /*05d0*/  LDS.128 R8, [R11+0x800] ;  /* 0x000800000b087984 */ /* 0x001e220000000c00 */
[----:B------:R-:W-:-:S04]  /*05e0*/  IMAD R5, R0, 0x60, R18 ;  /* 0x0000006000057824 */ /* 0x000fc800078e0212 */
[----:B------:R-:W-:-:S05]  /*05f0*/  IMAD.WIDE R2, R5, 0x4, R2 ;  /* 0x0000000405027825 */ /* 0x000fca00078e0202 */
[----:B0-----:R-:W-:Y:S01]  /*0600*/  STG.E.128 desc[UR6][R2.64], R8 ;  /* 0x0000000802007986 */ /* 0x001fe2000c101d06 */
[----:B------:R-:W-:Y:S05]  /*0610*/  EXIT ;  /* 0x000000000000794d */ /* 0x000fea0003800000 */
.L_x_0:
[----:B------:R-:W-:-:S00]  /*0620*/  BRA `(.L_x_0) ;  /* 0xfffffffc00fc7947 */ /* 0x000fc0000383ffff */
[----:B------:R-:W-:-:S00]  /*0630*/  NOP ;  /* 0x0000000000007918 */ /* 0x000fc00000000000 */
        /* <DEDUP_REMOVED lines=12> */
.L_x_1:


//--------------------- .nv.shared.triton_poi_fused_3 --------------------------
	.section	.nv.shared.triton_poi_fused_3,"aw",@nobits
	.sectionflags	@""
	.align	16
	.zero		1024


//--------------------- .nv.constant0.triton_poi_fused_3 --------------------------
	.section	.nv.constant0.triton_poi_fused_3,"a",@progbits
	.sectionflags	@""
	.align	4
.nv.constant0.triton_poi_fused_3:
	.zero		552
